	.headerflags	@"EF_CUDA_TEXMODE_UNIFIED EF_CUDA_64BIT_ADDRESS EF_CUDA_ACCELERATORS EF_CUDA_SM90 EF_CUDA_VIRTUAL_SM(EF_CUDA_SM90)"
	.elftype	@"ET_EXEC"


//--------------------- .nv.info                  --------------------------
	.section	.nv.info,"",@"SHT_CUDA_INFO"
	.align	4


	//----- nvinfo : EIATTR_REGCOUNT
	.align		4
        /*0000*/ 	.byte	0x04, 0x2f
        /*0002*/ 	.short	(.L_3 - .L_2)
	.align		4
.L_2:
        /*0004*/ 	.word	index@(triton_poi_fused__native_batch_norm_legit_no_training_cat_relu_33)
        /*0008*/ 	.word	0x00000020


	//----- nvinfo : EIATTR_MIN_STACK_SIZE
	.align		4
.L_3:
        /*000c*/ 	.byte	0x04, 0x12
        /*000e*/ 	.short	(.L_5 - .L_4)
	.align		4
.L_4:
        /*0010*/ 	.word	index@(triton_poi_fused__native_batch_norm_legit_no_training_cat_relu_33)
        /*0014*/ 	.word	0x00000000


	//----- nvinfo : EIATTR_FRAME_SIZE
	.align		4
.L_5:
        /*0018*/ 	.byte	0x04, 0x11
        /*001a*/ 	.short	(.L_7 - .L_6)
	.align		4
.L_6:
        /*001c*/ 	.word	index@(triton_poi_fused__native_batch_norm_legit_no_training_cat_relu_33)
        /*0020*/ 	.word	0x00000000


	//----- nvinfo : EIATTR_MIN_STACK_SIZE
	.align		4
.L_7:
        /*0024*/ 	.byte	0x04, 0x12
        /*0026*/ 	.short	(.L_9 - .L_8)
	.align		4
.L_8:
        /*0028*/ 	.word	index@(triton_poi_fused__native_batch_norm_legit_no_training_cat_relu_33)
        /*002c*/ 	.word	0x00000000
.L_9:


//--------------------- .nv.info.triton_poi_fused__native_batch_norm_legit_no_training_cat_relu_33 --------------------------
	.section	.nv.info.triton_poi_fused__native_batch_norm_legit_no_training_cat_relu_33,"",@"SHT_CUDA_INFO"
	.sectionflags	@""
	.align	4


	//----- nvinfo : EIATTR_CUDA_API_VERSION
	.align		4
        /*0000*/ 	.byte	0x04, 0x37
        /*0002*/ 	.short	(.L_11 - .L_10)
.L_10:
        /*0004*/ 	.word	0x0000007c


	//----- nvinfo : EIATTR_KPARAM_INFO
	.align		4
.L_11:
        /*0008*/ 	.byte	0x04, 0x17
        /*000a*/ 	.short	(.L_13 - .L_12)
.L_12:
        /*000c*/ 	.word	0x00000000
        /*0010*/ 	.short	0x0008
        /*0012*/ 	.short	0x0040
        /*0014*/ 	.byte	0x00, 0xf0, 0x11, 0x00


	//----- nvinfo : EIATTR_KPARAM_INFO
	.align		4
.L_13:
        /*0018*/ 	.byte	0x04, 0x17
        /*001a*/ 	.short	(.L_15 - .L_14)
.L_14:
        /*001c*/ 	.word	0x00000000
        /*0020*/ 	.short	0x0007
        /*0022*/ 	.short	0x0038
        /*0024*/ 	.byte	0x00, 0xf4, 0x21, 0x00


	//----- nvinfo : EIATTR_KPARAM_INFO
	.align		4
.L_15:
        /*0028*/ 	.byte	0x04, 0x17
        /*002a*/ 	.short	(.L_17 - .L_16)
.L_16:
        /*002c*/ 	.word	0x00000000
        /*0030*/ 	.short	0x0006
        /*0032*/ 	.short	0x0030
        /*0034*/ 	.byte	0x00, 0xf4, 0x21, 0x00


	//----- nvinfo : EIATTR_KPARAM_INFO
	.align		4
.L_17:
        /*0038*/ 	.byte	0x04, 0x17
        /*003a*/ 	.short	(.L_19 - .L_18)
.L_18:
        /*003c*/ 	.word	0x00000000
        /*0040*/ 	.short	0x0005
        /*0042*/ 	.short	0x0028
        /*0044*/ 	.byte	0x00, 0xf4, 0x21, 0x00


	//----- nvinfo : EIATTR_KPARAM_INFO
	.align		4
.L_19:
        /*0048*/ 	.byte	0x04, 0x17
        /*004a*/ 	.short	(.L_21 - .L_20)
.L_20:
        /*004c*/ 	.word	0x00000000
        /*0050*/ 	.short	0x0004
        /*0052*/ 	.short	0x0020
        /*0054*/ 	.byte	0x00, 0xf4, 0x21, 0x00


	//----- nvinfo : EIATTR_KPARAM_INFO
	.align		4
.L_21:
        /*0058*/ 	.byte	0x04, 0x17
        /*005a*/ 	.short	(.L_23 - .L_22)
.L_22:
        /*005c*/ 	.word	0x00000000
        /*0060*/ 	.short	0x0003
        /*0062*/ 	.short	0x0018
        /*0064*/ 	.byte	0x00, 0xf4, 0x21, 0x00


	//----- nvinfo : EIATTR_KPARAM_INFO
	.align		4
.L_23:
        /*0068*/ 	.byte	0x04, 0x17
        /*006a*/ 	.short	(.L_25 - .L_24)
.L_24:
        /*006c*/ 	.word	0x00000000
        /*0070*/ 	.short	0x0002
        /*0072*/ 	.short	0x0010
        /*0074*/ 	.byte	0x00, 0xf4, 0x21, 0x00


	//----- nvinfo : EIATTR_KPARAM_INFO
	.align		4
.L_25:
        /*0078*/ 	.byte	0x04, 0x17
        /*007a*/ 	.short	(.L_27 - .L_26)
.L_26:
        /*007c*/ 	.word	0x00000000
        /*0080*/ 	.short	0x0001
        /*0082*/ 	.short	0x0008
        /*0084*/ 	.byte	0x00, 0xf4, 0x21, 0x00


	//----- nvinfo : EIATTR_KPARAM_INFO
	.align		4
.L_27:
        /*0088*/ 	.byte	0x04, 0x17
        /*008a*/ 	.short	(.L_29 - .L_28)
.L_28:
        /*008c*/ 	.word	0x00000000
        /*0090*/ 	.short	0x0000
        /*0092*/ 	.short	0x0000
        /*0094*/ 	.byte	0x00, 0xf4, 0x21, 0x00


	//----- nvinfo : EIATTR_SPARSE_MMA_MASK
	.align		4
.L_29:
        /*0098*/ 	.byte	0x03, 0x50
        /*009a*/ 	.short	0x0000


	//----- nvinfo : EIATTR_MAXREG_COUNT
	.align		4
        /*009c*/ 	.byte	0x03, 0x1b
        /*009e*/ 	.short	0x00ff


	//----- nvinfo : EIATTR_EXIT_INSTR_OFFSETS
	.align		4
        /*00a0*/ 	.byte	0x04, 0x1c
        /*00a2*/ 	.short	(.L_31 - .L_30)


	//   ....[0]....
.L_30:
        /*00a4*/ 	.word	0x00000990


	//   ....[1]....
        /*00a8*/ 	.word	0x000009b0


	//----- nvinfo : EIATTR_REQNTID
	.align		4
.L_31:
        /*00ac*/ 	.byte	0x04, 0x10
        /*00ae*/ 	.short	(.L_33 - .L_32)
.L_32:
        /*00b0*/ 	.word	0x00000080
        /*00b4*/ 	.word	0x00000001
        /*00b8*/ 	.word	0x00000001


	//----- nvinfo : EIATTR_CBANK_PARAM_SIZE
	.align		4
.L_33:
        /*00bc*/ 	.byte	0x03, 0x19
        /*00be*/ 	.short	0x0044


	//----- nvinfo : EIATTR_PARAM_CBANK
	.align		4
        /*00c0*/ 	.byte	0x04, 0x0a
        /*00c2*/ 	.short	(.L_35 - .L_34)
	.align		4
.L_34:
        /*00c4*/ 	.word	index@(.nv.constant0.triton_poi_fused__native_batch_norm_legit_no_training_cat_relu_33)
        /*00c8*/ 	.short	0x0210
        /*00ca*/ 	.short	0x0044


	//----- nvinfo : EIATTR_SW_WAR
	.align		4
.L_35:
        /*00cc*/ 	.byte	0x04, 0x36
        /*00ce*/ 	.short	(.L_37 - .L_36)
.L_36:
        /*00d0*/ 	.word	0x00000008
.L_37:


//--------------------- .nv.callgraph             --------------------------
	.section	.nv.callgraph,"",@"SHT_CUDA_CALLGRAPH"
	.align	4
	.sectionentsize	8
	.align		4
        /*0000*/ 	.word	0x00000000
	.align		4
        /*0004*/ 	.word	0xffffffff
	.align		4
        /*0008*/ 	.word	0x00000000
	.align		4
        /*000c*/ 	.word	0xfffffffe
	.align		4
        /*0010*/ 	.word	0x00000000
	.align		4
        /*0014*/ 	.word	0xfffffffd
	.align		4
        /*0018*/ 	.word	0x00000000
	.align		4
        /*001c*/ 	.word	0xfffffffc


//--------------------- .nv.constant4             --------------------------
	.section	.nv.constant4,"a",@progbits
	.align	8
	.align		8
.nv.constant4:
        /*0000*/ 	.dword	_$_str
	.align		8
        /*0008*/ 	.dword	_$_str_$_2


//--------------------- .text.triton_poi_fused__native_batch_norm_legit_no_training_cat_relu_33 --------------------------
	.section	.text.triton_poi_fused__native_batch_norm_legit_no_training_cat_relu_33,"ax",@progbits
	.align	128
        .global         triton_poi_fused__native_batch_norm_legit_no_training_cat_relu_33
        .type           triton_poi_fused__native_batch_norm_legit_no_training_cat_relu_33,@function
        .size           triton_poi_fused__native_batch_norm_legit_no_training_cat_relu_33,(.L_x_1 - triton_poi_fused__native_batch_norm_legit_no_training_cat_relu_33)
        .other          triton_poi_fused__native_batch_norm_legit_no_training_cat_relu_33,@"STO_CUDA_ENTRY STV_DEFAULT"
triton_poi_fused__native_batch_norm_legit_no_training_cat_relu_33:
.text.triton_poi_fused__native_batch_norm_legit_no_training_cat_relu_33:
[----:B------:R-:W0:Y:S01]  /*0000*/  LDC R1, c[0x0][0x28] ;  /* 0x00000a00ff017b82 */ /* 0x000e220000000800 */
[----:B------:R-:W1:Y:S07]  /*0010*/  S2R R0, SR_TID.X ;  /* 0x0000000000007919 */ /* 0x000e6e0000002100 */
[----:B------:R-:W2:Y:S01]  /*0020*/  LDC.64 R6, c[0x0][0x228] ;  /* 0x00008a00ff067b82 */ /* 0x000ea20000000a00 */
[----:B------:R-:W-:Y:S01]  /*0030*/  IMAD.MOV.U32 R4, RZ, RZ, RZ ;  /* 0x000000ffff047224 */ /* 0x000fe200078e00ff */
[----:B------:R-:W-:Y:S01]  /*0040*/  ULDC.64 UR4, c[0x0][0x208] ;  /* 0x0000820000047ab9 */ /* 0x000fe20000000a00 */
[----:B------:R-:W3:Y:S01]  /*0050*/  S2R R5, SR_CTAID.X ;  /* 0x0000000000057919 */ /* 0x000ee20000002500 */
[----:B------:R-:W-:Y:S01]  /*0060*/  IMAD.MOV.U32 R8, RZ, RZ, RZ ;  /* 0x000000ffff087224 */ /* 0x000fe200078e00ff */
[----:B------:R-:W-:-:S03]  /*0070*/  ULDC.64 UR6, c[0x0][0x218] ;  /* 0x0000860000067ab9 */ /* 0x000fc60000000a00 */
[----:B------:R-:W4:Y:S08]  /*0080*/  LDC.64 R12, c[0x0][0x220] ;  /* 0x00008800ff0c7b82 */ /* 0x000f300000000a00 */
[----:B------:R-:W5:Y:S01]  /*0090*/  LDC.64 R28, c[0x0][0x210] ;  /* 0x00008400ff1c7b82 */ /* 0x000f620000000a00 */
[----:B------:R-:W-:-:S07]  /*00a0*/  IMAD.MOV.U32 R21, RZ, RZ, RZ ;  /* 0x000000ffff157224 */ /* 0x000fce00078e00ff */
[----:B------:R-:W4:Y:S01]  /*00b0*/  LDC.64 R26, c[0x0][0x238] ;  /* 0x00008e00ff1a7b82 */ /* 0x000f220000000a00 */
[----:B-1----:R-:W-:-:S05]  /*00c0*/  IMAD.SHL.U32 R0, R0, 0x4, RZ ;  /* 0x0000000400007824 */ /* 0x002fca00078e00ff */
[----:B------:R-:W-:-:S05]  /*00d0*/  LOP3.LUT R0, R0, 0x1fc, RZ, 0xc0, !PT ;  /* 0x000001fc00007812 */ /* 0x000fca00078ec0ff */
[----:B---3--:R-:W-:-:S05]  /*00e0*/  IMAD R5, R5, 0x200, R0 ;  /* 0x0000020005057824 */ /* 0x008fca00078e0200 */
[----:B------:R-:W-:Y:S02]  /*00f0*/  SHF.R.S32.HI R0, RZ, 0x1f, R5 ;  /* 0x0000001fff007819 */ /* 0x000fe40000011405 */
[----:B------:R-:W-:Y:S02]  /*0100*/  ISETP.GE.AND P0, PT, R5, 0xd600, PT ;  /* 0x0000d6000500780c */ /* 0x000fe40003f06270 */
[----:B------:R-:W-:-:S04]  /*0110*/  LEA.HI R0, R0, R5, RZ, 0x6 ;  /* 0x0000000500007211 */ /* 0x000fc800078f30ff */
[----:B------:R-:W-:-:S05]  /*0120*/  SHF.R.S32.HI R11, RZ, 0x6, R0 ;  /* 0x00000006ff0b7819 */ /* 0x000fca0000011400 */
[----:B------:R-:W-:-:S05]  /*0130*/  IMAD.HI R2, R11, 0x4c8f8d29, RZ ;  /* 0x4c8f8d290b027827 */ /* 0x000fca00078e02ff */
[----:B------:R-:W-:-:S04]  /*0140*/  SHF.R.U32.HI R3, RZ, 0x1f, R2 ;  /* 0x0000001fff037819 */ /* 0x000fc80000011602 */
[----:B------:R-:W-:-:S05]  /*0150*/  LEA.HI.SX32 R2, R2, R3, 0x1a ;  /* 0x0000000302027211 */ /* 0x000fca00078fd2ff */
[----:B------:R-:W-:Y:S01]  /*0160*/  IMAD R11, R2, -0xd6, R11 ;  /* 0xffffff2a020b7824 */ /* 0x000fe200078e020b */
[----:B------:R-:W-:-:S03]  /*0170*/  CS2R R2, SRZ ;  /* 0x0000000000027805 */ /* 0x000fc6000001ff00 */
[----:B--2---:R-:W-:-:S05]  /*0180*/  IMAD.WIDE R6, R11, 0x4, R6 ;  /* 0x000000040b067825 */ /* 0x004fca00078e0206 */
[----:B------:R-:W2:Y:S04]  /*0190*/  @!P0 LDG.E.EL R4, desc[UR4][R6.64] ;  /* 0x0000000406048981 */ /* 0x000ea8000c2e1900 */
[----:B------:R-:W3:Y:S04]  /*01a0*/  @!P0 LDG.E.EL R3, desc[UR4][R6.64] ;  /* 0x0000000406038981 */ /* 0x000ee8000c2e1900 */
[----:B------:R-:W5:Y:S04]  /*01b0*/  @!P0 LDG.E.EL R8, desc[UR4][R6.64] ;  /* 0x0000000406088981 */ /* 0x000f68000c2e1900 */
[----:B------:R1:W5:Y:S01]  /*01c0*/  @!P0 LDG.E.EL R2, desc[UR4][R6.64] ;  /* 0x0000000406028981 */ /* 0x000362000c2e1900 */
[----:B------:R-:W-:-:S02]  /*01d0*/  LOP3.LUT R0, R0, 0xffffffc0, RZ, 0xc0, !PT ;  /* 0xffffffc000007812 */ /* 0x000fc400078ec0ff */
[C---:B------:R-:W-:Y:S01]  /*01e0*/  SHF.L.U32 R9, R11.reuse, 0x6, RZ ;  /* 0x000000060b097819 */ /* 0x040fe200000006ff */
[----:B----4-:R-:W-:-:S05]  /*01f0*/  IMAD.WIDE R12, R11, 0x4, R12 ;  /* 0x000000040b0c7825 */ /* 0x010fca00078e020c */
[----:B------:R-:W4:Y:S01]  /*0200*/  @!P0 LDG.E.EL R21, desc[UR4][R12.64] ;  /* 0x000000040c158981 */ /* 0x000f22000c2e1900 */
[----:B0-----:R-:W-:Y:S01]  /*0210*/  IMAD.WIDE R26, R11, 0x4, R26 ;  /* 0x000000040b1a7825 */ /* 0x001fe200078e021a */
[----:B------:R-:W-:-:S03]  /*0220*/  HFMA2.MMA R23, -RZ, RZ, 0, 0 ;  /* 0x00000000ff177435 */ /* 0x000fc600000001ff */
[----:B--2---:R-:W-:-:S04]  /*0230*/  FADD R4, R4, 9.9999997473787516356e-06 ;  /* 0x3727c5ac04047421 */ /* 0x004fc80000000000 */
[----:B------:R-:W0:Y:S01]  /*0240*/  MUFU.SQRT R20, R4 ;  /* 0x0000000400147308 */ /* 0x000e220000002000 */
[----:B---3--:R-:W-:-:S07]  /*0250*/  FADD R3, R3, 9.9999997473787516356e-06 ;  /* 0x3727c5ac03037421 */ /* 0x008fce0000000000 */
[----:B------:R2:W3:Y:S01]  /*0260*/  MUFU.SQRT R24, R3 ;  /* 0x0000000300187308 */ /* 0x0004e20000002000 */
[----:B-----5:R-:W-:Y:S01]  /*0270*/  FADD R8, R8, 9.9999997473787516356e-06 ;  /* 0x3727c5ac08087421 */ /* 0x020fe20000000000 */
[C---:B0-----:R-:W-:Y:S01]  /*0280*/  FSETP.GT.AND P6, PT, R20.reuse, 8.50705917302346158658e+37, PT ;  /* 0x7e8000001400780b */ /* 0x041fe20003fc4000 */
[----:B--2---:R-:W-:Y:S01]  /*0290*/  IMAD.HI R3, R5, 0x4c8f8d29, RZ ;  /* 0x4c8f8d2905037827 */ /* 0x004fe200078e02ff */
[----:B------:R-:W-:-:S04]  /*02a0*/  FSETP.GEU.AND P2, PT, R20, 1.175494350822287508e-38, PT ;  /* 0x008000001400780b */ /* 0x000fc80003f4e000 */
[----:B------:R0:W2:Y:S01]  /*02b0*/  MUFU.SQRT R22, R8 ;  /* 0x0000000800167308 */ /* 0x0000a20000002000 */
[----:B------:R-:W-:Y:S02]  /*02c0*/  SHF.R.U32.HI R4, RZ, 0x1f, R3 ;  /* 0x0000001fff047819 */ /* 0x000fe40000011603 */
[C---:B---3--:R-:W-:Y:S02]  /*02d0*/  FSETP.GT.AND P5, PT, R24.reuse, 8.50705917302346158658e+37, PT ;  /* 0x7e8000001800780b */ /* 0x048fe40003fa4000 */
[----:B-1----:R-:W-:Y:S02]  /*02e0*/  LEA.HI.SX32 R6, R3, R4, 0x14 ;  /* 0x0000000403067211 */ /* 0x002fe400078fa2ff */
[----:B------:R-:W-:Y:S01]  /*02f0*/  FSETP.GEU.AND P3, PT, R24, 1.175494350822287508e-38, PT ;  /* 0x008000001800780b */ /* 0x000fe20003f6e000 */
[----:B------:R-:W-:Y:S02]  /*0300*/  @P6 FMUL R20, R20, 0.25 ;  /* 0x3e80000014146820 */ /* 0x000fe40000400000 */
[----:B------:R-:W-:-:S02]  /*0310*/  IMAD R7, R6, -0x3580, R5 ;  /* 0xffffca8006077824 */ /* 0x000fc400078e0205 */
[----:B------:R-:W-:Y:S01]  /*0320*/  FADD R10, R2, 9.9999997473787516356e-06 ;  /* 0x3727c5ac020a7421 */ /* 0x000fe20000000000 */
[----:B------:R-:W-:Y:S01]  /*0330*/  @!P2 FMUL R20, R20, 16777216 ;  /* 0x4b8000001414a820 */ /* 0x000fe20000400000 */
[----:B0-----:R-:W-:Y:S01]  /*0340*/  IMAD R8, R6, 0x300, RZ ;  /* 0x0000030006087824 */ /* 0x001fe200078e02ff */
[----:B--2---:R-:W-:Y:S01]  /*0350*/  FSETP.GT.AND P4, PT, R22, 8.50705917302346158658e+37, PT ;  /* 0x7e8000001600780b */ /* 0x004fe20003f84000 */
[----:B------:R-:W-:Y:S02]  /*0360*/  IMAD R7, R6, 0x3280, R7 ;  /* 0x0000328006077824 */ /* 0x000fe400078e0207 */
[----:B------:R-:W-:Y:S01]  /*0370*/  @P5 FMUL R24, R24, 0.25 ;  /* 0x3e80000018185820 */ /* 0x000fe20000400000 */
[----:B------:R-:W-:Y:S01]  /*0380*/  IMAD.IADD R6, R5, 0x1, -R0 ;  /* 0x0000000105067824 */ /* 0x000fe200078e0a00 */
[----:B------:R-:W-:Y:S01]  /*0390*/  FSETP.GEU.AND P1, PT, R22, 1.175494350822287508e-38, PT ;  /* 0x008000001600780b */ /* 0x000fe20003f2e000 */
[----:B------:R-:W0:Y:S01]  /*03a0*/  MUFU.SQRT R0, R10 ;  /* 0x0000000a00007308 */ /* 0x000e220000002000 */
[----:B------:R-:W-:Y:S01]  /*03b0*/  @!P3 FMUL R24, R24, 16777216 ;  /* 0x4b8000001818b820 */ /* 0x000fe20000400000 */
[----:B------:R-:W-:Y:S01]  /*03c0*/  IMAD.MOV.U32 R4, RZ, RZ, 0x3e800000 ;  /* 0x3e800000ff047424 */ /* 0x000fe200078e00ff */
[----:B------:R-:W1:Y:S05]  /*03d0*/  LDC.64 R2, c[0x0][0x230] ;  /* 0x00008c00ff027b82 */ /* 0x000e6a0000000a00 */
[----:B------:R-:W2:Y:S01]  /*03e0*/  MUFU.RCP R20, R20 ;  /* 0x0000001400147308 */ /* 0x000ea20000001000 */
[----:B------:R-:W-:-:S02]  /*03f0*/  FSEL R15, R4, 1, P5 ;  /* 0x3f800000040f7808 */ /* 0x000fc40002800000 */
[----:B------:R-:W-:Y:S02]  /*0400*/  FSEL R17, R4, 1, P6 ;  /* 0x3f80000004117808 */ /* 0x000fe40003000000 */
[----:B------:R-:W-:-:S03]  /*0410*/  SHF.R.S32.HI R14, RZ, 0x1f, R8 ;  /* 0x0000001fff0e7819 */ /* 0x000fc60000011408 */
[----:B------:R-:W3:Y:S01]  /*0420*/  MUFU.RCP R24, R24 ;  /* 0x0000001800187308 */ /* 0x000ee20000001000 */
[----:B------:R-:W-:Y:S01]  /*0430*/  IADD3 R8, P5, P6, R9, R6, R8 ;  /* 0x0000000609087210 */ /* 0x000fe20007ebe008 */
[----:B------:R-:W-:Y:S01]  /*0440*/  @P4 FMUL R22, R22, 0.25 ;  /* 0x3e80000016164820 */ /* 0x000fe20000400000 */
[----:B------:R-:W-:Y:S01]  /*0450*/  FSEL R19, R4, 1, P4 ;  /* 0x3f80000004137808 */ /* 0x000fe20002000000 */
[----:B------:R-:W-:Y:S01]  /*0460*/  @!P3 FMUL R15, R15, 16777216 ;  /* 0x4b8000000f0fb820 */ /* 0x000fe20000400000 */
[----:B------:R-:W-:Y:S01]  /*0470*/  SHF.R.S32.HI R6, RZ, 0x1f, R6 ;  /* 0x0000001fff067819 */ /* 0x000fe20000011406 */
[----:B------:R-:W-:Y:S01]  /*0480*/  @!P2 FMUL R17, R17, 16777216 ;  /* 0x4b8000001111a820 */ /* 0x000fe20000400000 */
[----:B------:R-:W-:Y:S02]  /*0490*/  SHF.R.S32.HI R9, RZ, 0x1f, R9 ;  /* 0x0000001fff097819 */ /* 0x000fe40000011409 */
[----:B0-----:R-:W-:Y:S02]  /*04a0*/  FSETP.GT.AND P2, PT, R0, 8.50705917302346158658e+37, PT ;  /* 0x7e8000000000780b */ /* 0x001fe40003f44000 */
[----:B------:R-:W-:Y:S01]  /*04b0*/  ISETP.GE.AND P3, PT, R11, 0xca, PT ;  /* 0x000000ca0b00780c */ /* 0x000fe20003f66270 */
[----:B------:R-:W-:Y:S01]  /*04c0*/  @!P1 FMUL R22, R22, 16777216 ;  /* 0x4b80000016169820 */ /* 0x000fe20000400000 */
[----:B------:R-:W-:Y:S01]  /*04d0*/  @!P1 FMUL R19, R19, 16777216 ;  /* 0x4b80000013139820 */ /* 0x000fe20000400000 */
[----:B------:R-:W-:Y:S01]  /*04e0*/  IADD3.X R9, R9, R6, R14, P5, P6 ;  /* 0x0000000609097210 */ /* 0x000fe20002fec40e */
[----:B--2---:R-:W-:Y:S01]  /*04f0*/  FMUL R20, R20, R17 ;  /* 0x0000001114147220 */ /* 0x004fe20000400000 */
[----:B------:R-:W-:-:S02]  /*0500*/  CS2R R16, SRZ ;  /* 0x0000000000107805 */ /* 0x000fc4000001ff00 */
[----:B------:R-:W-:Y:S01]  /*0510*/  FSETP.GEU.AND P4, PT, R0, 1.175494350822287508e-38, PT ;  /* 0x008000000000780b */ /* 0x000fe20003f8e000 */
[----:B------:R-:W-:Y:S01]  /*0520*/  IMAD.MOV.U32 R6, RZ, RZ, RZ ;  /* 0x000000ffff067224 */ /* 0x000fe200078e00ff */
[----:B------:R-:W-:Y:S01]  /*0530*/  ISETP.LT.AND P1, PT, R5, 0xd600, !P3 ;  /* 0x0000d6000500780c */ /* 0x000fe20005f21270 */
[----:B---3--:R-:W-:Y:S01]  /*0540*/  FMUL R24, R24, R15 ;  /* 0x0000000f18187220 */ /* 0x008fe20000400000 */
[----:B------:R-:W-:Y:S01]  /*0550*/  CS2R R14, SRZ ;  /* 0x00000000000e7805 */ /* 0x000fe2000001ff00 */
[----:B------:R-:W2:Y:S01]  /*0560*/  @!P0 LDG.E.EL R16, desc[UR4][R12.64] ;  /* 0x000000040c108981 */ /* 0x000ea2000c2e1900 */
[----:B------:R-:W-:Y:S01]  /*0570*/  IMAD.WIDE R28, R7, 0x4, R28 ;  /* 0x00000004071c7825 */ /* 0x000fe200078e021c */
[----:B------:R-:W-:Y:S02]  /*0580*/  FSEL R4, R4, 1, P2 ;  /* 0x3f80000004047808 */ /* 0x000fe40001000000 */
[----:B------:R-:W3:Y:S01]  /*0590*/  @!P0 LDG.E.EL R17, desc[UR4][R12.64] ;  /* 0x000000040c118981 */ /* 0x000ee2000c2e1900 */
[----:B------:R-:W-:-:S03]  /*05a0*/  @P2 FMUL R0, R0, 0.25 ;  /* 0x3e80000000002820 */ /* 0x000fc60000400000 */
[----:B------:R0:W5:Y:S01]  /*05b0*/  @!P0 LDG.E.EL R6, desc[UR4][R12.64] ;  /* 0x000000040c068981 */ /* 0x000162000c2e1900 */
[C---:B------:R-:W-:Y:S01]  /*05c0*/  ISETP.GT.AND P2, PT, R11.reuse, 0xc9, !P0 ;  /* 0x000000c90b00780c */ /* 0x040fe20004744270 */
[----:B------:R-:W-:Y:S01]  /*05d0*/  @!P4 FMUL R0, R0, 16777216 ;  /* 0x4b8000000000c820 */ /* 0x000fe20000400000 */
[----:B------:R-:W-:Y:S01]  /*05e0*/  @!P4 FMUL R4, R4, 16777216 ;  /* 0x4b8000000404c820 */ /* 0x000fe20000400000 */
[----:B0-----:R-:W-:Y:S01]  /*05f0*/  CS2R R12, SRZ ;  /* 0x00000000000c7805 */ /* 0x001fe2000001ff00 */
[----:B-1----:R-:W-:-:S05]  /*0600*/  IMAD.WIDE R2, R11, 0x4, R2 ;  /* 0x000000040b027825 */ /* 0x002fca00078e0202 */
[----:B------:R0:W2:Y:S01]  /*0610*/  @P1 LDG.E.128 R12, desc[UR4][R28.64] ;  /* 0x000000041c0c1981 */ /* 0x0000a2000c1e1d00 */
[----:B------:R-:W-:Y:S01]  /*0620*/  CS2R R10, SRZ ;  /* 0x00000000000a7805 */ /* 0x000fe2000001ff00 */
[----:B------:R-:W1:Y:S01]  /*0630*/  MUFU.RCP R22, R22 ;  /* 0x0000001600167308 */ /* 0x000e620000001000 */
[----:B------:R-:W-:Y:S01]  /*0640*/  IMAD.MOV.U32 R7, RZ, RZ, RZ ;  /* 0x000000ffff077224 */ /* 0x000fe200078e00ff */
[----:B------:R-:W3:Y:S05]  /*0650*/  @!P0 LDG.E.EL R23, desc[UR4][R2.64] ;  /* 0x0000000402178981 */ /* 0x000eea000c2e1900 */
[----:B------:R-:W3:Y:S01]  /*0660*/  @!P0 LDG.E.EL R7, desc[UR4][R2.64] ;  /* 0x0000000402078981 */ /* 0x000ee2000c2e1900 */
[----:B0-----:R-:W-:-:S04]  /*0670*/  LEA R28, P4, R8, UR6, 0x2 ;  /* 0x00000006081c7c11 */ /* 0x001fc8000f8810ff */
[----:B------:R-:W-:Y:S02]  /*0680*/  LEA.HI.X R29, R8, UR7, R9, 0x2, P4 ;  /* 0x00000007081d7c11 */ /* 0x000fe4000a0f1409 */
[----:B------:R-:W-:Y:S01]  /*0690*/  CS2R R8, SRZ ;  /* 0x0000000000087805 */ /* 0x000fe2000001ff00 */
[----:B------:R0:W4:Y:S05]  /*06a0*/  MUFU.RCP R25, R0 ;  /* 0x0000000000197308 */ /* 0x00012a0000001000 */
[----:B------:R-:W3:Y:S01]  /*06b0*/  @P2 LDG.E.128 R8, desc[UR4][R28.64+-0xca00] ;  /* 0xff3600041c082981 */ /* 0x000ee2000c1e1d00 */
[----:B-1----:R-:W-:Y:S01]  /*06c0*/  FMUL R22, R22, R19 ;  /* 0x0000001316167220 */ /* 0x002fe20000400000 */
[----:B------:R-:W-:Y:S01]  /*06d0*/  CS2R R18, SRZ ;  /* 0x0000000000127805 */ /* 0x000fe2000001ff00 */
[----:B0-----:R-:W-:-:S05]  /*06e0*/  IMAD.MOV.U32 R0, RZ, RZ, RZ ;  /* 0x000000ffff007224 */ /* 0x001fca00078e00ff */
[----:B------:R-:W5:Y:S01]  /*06f0*/  @!P0 LDG.E.EL R18, desc[UR4][R2.64] ;  /* 0x0000000402128981 */ /* 0x000f62000c2e1900 */
[----:B----4-:R-:W-:Y:S01]  /*0700*/  FMUL R25, R25, R4 ;  /* 0x0000000419197220 */ /* 0x010fe20000400000 */
[----:B------:R-:W-:Y:S02]  /*0710*/  IMAD.MOV.U32 R4, RZ, RZ, RZ ;  /* 0x000000ffff047224 */ /* 0x000fe400078e00ff */
[----:B------:R0:W4:Y:S04]  /*0720*/  @!P0 LDG.E.EL R19, desc[UR4][R2.64] ;  /* 0x0000000402138981 */ /* 0x000128000c2e1900 */
[----:B------:R-:W4:Y:S04]  /*0730*/  @!P0 LDG.E.EL R0, desc[UR4][R26.64] ;  /* 0x000000041a008981 */ /* 0x000f28000c2e1900 */
[----:B------:R-:W4:Y:S01]  /*0740*/  @!P0 LDG.E.EL R4, desc[UR4][R26.64] ;  /* 0x000000041a048981 */ /* 0x000f22000c2e1900 */
[----:B0-----:R-:W-:-:S06]  /*0750*/  CS2R R2, SRZ ;  /* 0x0000000000027805 */ /* 0x001fcc000001ff00 */
[----:B------:R-:W4:Y:S04]  /*0760*/  @!P0 LDG.E.EL R3, desc[UR4][R26.64] ;  /* 0x000000041a038981 */ /* 0x000f28000c2e1900 */
[----:B------:R0:W4:Y:S02]  /*0770*/  @!P0 LDG.E.EL R2, desc[UR4][R26.64] ;  /* 0x000000041a028981 */ /* 0x000124000c2e1900 */
[----:B0-----:R-:W0:Y:S02]  /*0780*/  LDC.64 R26, c[0x0][0x248] ;  /* 0x00009200ff1a7b82 */ /* 0x001e240000000a00 */
[----:B0-----:R-:W-:Y:S01]  /*0790*/  IMAD.WIDE R26, R5, 0x4, R26 ;  /* 0x00000004051a7825 */ /* 0x001fe200078e021a */
[----:B--2---:R-:W-:Y:S02]  /*07a0*/  SEL R12, R12, RZ, P1 ;  /* 0x000000ff0c0c7207 */ /* 0x004fe40000800000 */
[----:B------:R-:W-:-:S02]  /*07b0*/  SEL R13, R13, RZ, P1 ;  /* 0x000000ff0d0d7207 */ /* 0x000fc40000800000 */
[----:B------:R-:W-:Y:S02]  /*07c0*/  SEL R15, R15, RZ, P1 ;  /* 0x000000ff0f0f7207 */ /* 0x000fe40000800000 */
[----:B------:R-:W-:Y:S02]  /*07d0*/  SEL R14, R14, RZ, P1 ;  /* 0x000000ff0e0e7207 */ /* 0x000fe40000800000 */
[----:B---3--:R-:W-:Y:S02]  /*07e0*/  @P3 SEL R12, R8, RZ, P2 ;  /* 0x000000ff080c3207 */ /* 0x008fe40001000000 */
[----:B------:R-:W-:Y:S02]  /*07f0*/  @P3 SEL R13, R9, RZ, P2 ;  /* 0x000000ff090d3207 */ /* 0x000fe40001000000 */
[----:B------:R-:W0:Y:S01]  /*0800*/  LDC.64 R8, c[0x0][0x240] ;  /* 0x00009000ff087b82 */ /* 0x000e220000000a00 */
[----:B------:R-:W-:Y:S02]  /*0810*/  @P3 SEL R15, R11, RZ, P2 ;  /* 0x000000ff0b0f3207 */ /* 0x000fe40001000000 */
[----:B------:R-:W-:Y:S01]  /*0820*/  @P3 SEL R14, R10, RZ, P2 ;  /* 0x000000ff0a0e3207 */ /* 0x000fe20001000000 */
[----:B------:R-:W-:Y:S01]  /*0830*/  FADD R21, R12, -R21 ;  /* 0x800000150c157221 */ /* 0x000fe20000000000 */
[----:B------:R-:W-:Y:S01]  /*0840*/  FADD R11, R13, -R16 ;  /* 0x800000100d0b7221 */ /* 0x000fe20000000000 */
[----:B-----5:R-:W-:-:S02]  /*0850*/  FADD R6, R15, -R6 ;  /* 0x800000060f067221 */ /* 0x020fc40000000000 */
[----:B------:R-:W-:Y:S01]  /*0860*/  FADD R17, R14, -R17 ;  /* 0x800000110e117221 */ /* 0x000fe20000000000 */
[----:B------:R-:W-:Y:S01]  /*0870*/  FMUL R24, R24, R21 ;  /* 0x0000001518187220 */ /* 0x000fe20000400000 */
[----:B------:R-:W-:Y:S01]  /*0880*/  FMUL R25, R25, R6 ;  /* 0x0000000619197220 */ /* 0x000fe20000400000 */
[----:B------:R-:W-:Y:S01]  /*0890*/  FMUL R11, R20, R11 ;  /* 0x0000000b140b7220 */ /* 0x000fe20000400000 */
[----:B------:R-:W-:Y:S02]  /*08a0*/  FMUL R17, R22, R17 ;  /* 0x0000001116117220 */ /* 0x000fe40000400000 */
[----:B----4-:R-:W-:Y:S02]  /*08b0*/  FFMA R4, R25, R23, R4 ;  /* 0x0000001719047223 */ /* 0x010fe40000000004 */
[----:B------:R-:W-:Y:S01]  /*08c0*/  FFMA R0, R17, R19, R0 ;  /* 0x0000001311007223 */ /* 0x000fe20000000000 */
[----:B------:R-:W-:Y:S01]  /*08d0*/  FFMA R3, R24, R18, R3 ;  /* 0x0000001218037223 */ /* 0x000fe20000000003 */
[----:B0-----:R-:W-:-:S04]  /*08e0*/  IMAD.WIDE R8, R5, 0x4, R8 ;  /* 0x0000000405087825 */ /* 0x001fc800078e0208 */
[----:B------:R-:W-:Y:S01]  /*08f0*/  FFMA R2, R11, R7, R2 ;  /* 0x000000070b027223 */ /* 0x000fe20000000002 */
[----:B------:R-:W-:Y:S01]  /*0900*/  FSETP.GEU.AND P1, PT, R4, RZ, PT ;  /* 0x000000ff0400720b */ /* 0x000fe20003f2e000 */
[----:B------:R0:W-:Y:S01]  /*0910*/  @!P0 STG.E.128 desc[UR4][R8.64], R12 ;  /* 0x0000000c08008986 */ /* 0x0001e2000c101d04 */
[----:B------:R-:W-:Y:S02]  /*0920*/  FSETP.GEU.AND P2, PT, R0, RZ, PT ;  /* 0x000000ff0000720b */ /* 0x000fe40003f4e000 */
[----:B------:R-:W-:Y:S02]  /*0930*/  FSETP.GEU.AND P3, PT, R2, RZ, PT ;  /* 0x000000ff0200720b */ /* 0x000fe40003f6e000 */
[----:B------:R-:W-:Y:S02]  /*0940*/  FSETP.GEU.AND P4, PT, R3, RZ, PT ;  /* 0x000000ff0300720b */ /* 0x000fe40003f8e000 */
[----:B------:R-:W-:Y:S02]  /*0950*/  SEL R7, R4, RZ, P1 ;  /* 0x000000ff04077207 */ /* 0x000fe40000800000 */
[----:B------:R-:W-:-:S02]  /*0960*/  SEL R6, R0, RZ, P2 ;  /* 0x000000ff00067207 */ /* 0x000fc40001000000 */
[----:B------:R-:W-:Y:S02]  /*0970*/  SEL R5, R2, RZ, P3 ;  /* 0x000000ff02057207 */ /* 0x000fe40001800000 */
[----:B------:R-:W-:Y:S01]  /*0980*/  SEL R4, R3, RZ, P4 ;  /* 0x000000ff03047207 */ /* 0x000fe20002000000 */
[----:B0-----:R-:W-:Y:S06]  /*0990*/  @P0 EXIT ;  /* 0x000000000000094d */ /* 0x001fec0003800000 */
[----:B------:R-:W-:Y:S01]  /*09a0*/  STG.E.128 desc[UR4][R26.64], R4 ;  /* 0x000000041a007986 */ /* 0x000fe2000c101d04 */
[----:B------:R-:W-:Y:S05]  /*09b0*/  EXIT ;  /* 0x000000000000794d */ /* 0x000fea0003800000 */
.L_x_0:
[----:B------:R-:W-:-:S00]  /*09c0*/  BRA `(.L_x_0) ;  /* 0xfffffffc00fc7947 */ /* 0x000fc0000383ffff */
[----:B------:R-:W-:-:S00]  /*09d0*/  NOP ;  /* 0x0000000000007918 */ /* 0x000fc00000000000 */
        /* <DEDUP_REMOVED lines=10> */
.L_x_1:


//--------------------- .nv.global.init           --------------------------
	.section	.nv.global.init,"aw",@progbits
.nv.global.init:
	.type		_$_str,@object
	.size		_$_str,(_$_str_$_2 - _$_str)
_$_str:
        /*0000*/ 	.byte	0x5f, 0x5f, 0x43, 0x55, 0x44, 0x41, 0x5f, 0x46, 0x54, 0x5a, 0x00
	.type		_$_str_$_2,@object
	.size		_$_str_$_2,(.L_1 - _$_str_$_2)
_$_str_$_2:
        /*000b*/ 	.byte	0x5f, 0x5f, 0x43, 0x55, 0x44, 0x41, 0x5f, 0x50, 0x52, 0x45, 0x43, 0x5f, 0x53, 0x51, 0x52, 0x54
        /*001b*/ 	.byte	0x00
.L_1:


//--------------------- .nv.constant0.triton_poi_fused__native_batch_norm_legit_no_training_cat_relu_33 --------------------------
	.section	.nv.constant0.triton_poi_fused__native_batch_norm_legit_no_training_cat_relu_33,"a",@progbits
	.sectionflags	@""
	.align	4
.nv.constant0.triton_poi_fused__native_batch_norm_legit_no_training_cat_relu_33:
	.zero		596
